//
// Generated by NVIDIA NVVM Compiler
//
// Compiler Build ID: CL-36424714
// Cuda compilation tools, release 13.0, V13.0.88
// Based on NVVM 20.0.0
//

.version 9.0
.target sm_100
.address_size 64

	// .globl	_Z9InitValueIfEvPT_iS0_
.extern .shared .align 16 .b8 segment_result_slm_shared[];

.visible .entry _Z9InitValueIfEvPT_iS0_(
	.param .u64 .ptr .align 1 _Z9InitValueIfEvPT_iS0__param_0,
	.param .u32 _Z9InitValueIfEvPT_iS0__param_1,
	.param .f32 _Z9InitValueIfEvPT_iS0__param_2
)
{
	.reg .b32 	%r<10>;
	.reg .b32 	%f<2>;
	.reg .b64 	%rd<13>;

	ld.param.u64 	%rd1, [_Z9InitValueIfEvPT_iS0__param_0];
	ld.param.u32 	%r1, [_Z9InitValueIfEvPT_iS0__param_1];
	ld.param.f32 	%f1, [_Z9InitValueIfEvPT_iS0__param_2];
	mov.u32 	%r2, %ctaid.x;
	mov.u32 	%r3, %ntid.x;
	mov.u32 	%r4, %tid.x;
	mad.lo.s32 	%r5, %r2, %r3, %r4;
	shr.s32 	%r6, %r1, 31;
	shr.u32 	%r7, %r6, 29;
	add.s32 	%r8, %r1, %r7;
	shr.s32 	%r9, %r8, 3;
	cvta.to.global.u64 	%rd2, %rd1;
	mul.wide.s32 	%rd3, %r5, 4;
	add.s64 	%rd4, %rd2, %rd3;
	st.global.f32 	[%rd4], %f1;
	mul.wide.s32 	%rd5, %r9, 4;
	add.s64 	%rd6, %rd4, %rd5;
	st.global.f32 	[%rd6], %f1;
	add.s64 	%rd7, %rd6, %rd5;
	st.global.f32 	[%rd7], %f1;
	add.s64 	%rd8, %rd7, %rd5;
	st.global.f32 	[%rd8], %f1;
	add.s64 	%rd9, %rd8, %rd5;
	st.global.f32 	[%rd9], %f1;
	add.s64 	%rd10, %rd9, %rd5;
	st.global.f32 	[%rd10], %f1;
	add.s64 	%rd11, %rd10, %rd5;
	st.global.f32 	[%rd11], %f1;
	add.s64 	%rd12, %rd11, %rd5;
	st.global.f32 	[%rd12], %f1;
	ret;

}
	// .globl	_Z12SegmentationI5MulOpIfEfEvPT0_PiS3_ii
.visible .entry _Z12SegmentationI5MulOpIfEfEvPT0_PiS3_ii(
	.param .u64 .ptr .align 1 _Z12SegmentationI5MulOpIfEfEvPT0_PiS3_ii_param_0,
	.param .u64 .ptr .align 1 _Z12SegmentationI5MulOpIfEfEvPT0_PiS3_ii_param_1,
	.param .u64 .ptr .align 1 _Z12SegmentationI5MulOpIfEfEvPT0_PiS3_ii_param_2,
	.param .u32 _Z12SegmentationI5MulOpIfEfEvPT0_PiS3_ii_param_3,
	.param .u32 _Z12SegmentationI5MulOpIfEfEvPT0_PiS3_ii_param_4
)
{
	.reg .pred 	%p<6>;
	.reg .b32 	%r<34>;
	.reg .b32 	%f<7>;
	.reg .b64 	%rd<12>;

	ld.param.u64 	%rd4, [_Z12SegmentationI5MulOpIfEfEvPT0_PiS3_ii_param_0];
	ld.param.u64 	%rd5, [_Z12SegmentationI5MulOpIfEfEvPT0_PiS3_ii_param_1];
	ld.param.u64 	%rd6, [_Z12SegmentationI5MulOpIfEfEvPT0_PiS3_ii_param_2];
	ld.param.u32 	%r14, [_Z12SegmentationI5MulOpIfEfEvPT0_PiS3_ii_param_3];
	ld.param.u32 	%r15, [_Z12SegmentationI5MulOpIfEfEvPT0_PiS3_ii_param_4];
	mov.u32 	%r1, %tid.x;
	setp.ge.u32 	%p1, %r1, %r14;
	shl.b32 	%r16, %r1, 2;
	mov.u32 	%r17, segment_result_slm_shared;
	add.s32 	%r2, %r17, %r16;
	@%p1 bra 	$L__BB1_2;
	mov.b32 	%r18, 1065353216;
	st.shared.u32 	[%r2], %r18;
$L__BB1_2:
	bar.sync 	0;
	shr.s32 	%r20, %r15, 31;
	shr.u32 	%r21, %r20, 26;
	add.s32 	%r22, %r15, %r21;
	shr.s32 	%r3, %r22, 6;
	mov.u32 	%r23, %ntid.x;
	mov.u32 	%r24, %ctaid.x;
	mad.lo.s32 	%r4, %r24, %r23, %r1;
	cvta.to.global.u64 	%rd1, %rd5;
	cvta.to.global.u64 	%rd2, %rd4;
	mov.b32 	%r31, 0;
$L__BB1_3:
	mad.lo.s32 	%r25, %r31, %r3, %r4;
	mul.wide.s32 	%rd7, %r25, 4;
	add.s64 	%rd8, %rd1, %rd7;
	ld.global.nc.u32 	%r26, [%rd8];
	add.s64 	%rd9, %rd2, %rd7;
	ld.global.nc.f32 	%f1, [%rd9];
	shl.b32 	%r27, %r26, 2;
	add.s32 	%r6, %r17, %r27;
	ld.shared.u32 	%r32, [%r6];
$L__BB1_4:
	mov.b32 	%f3, %r32;
	mul.f32 	%f4, %f1, %f3;
	mov.b32 	%r29, %f4;
	atom.relaxed.shared.cas.b32 	%r9, [%r6], %r32, %r29;
	setp.ne.s32 	%p2, %r32, %r9;
	mov.u32 	%r32, %r9;
	@%p2 bra 	$L__BB1_4;
	add.s32 	%r31, %r31, 1;
	setp.ne.s32 	%p3, %r31, 64;
	@%p3 bra 	$L__BB1_3;
	setp.ge.u32 	%p4, %r1, %r14;
	bar.sync 	0;
	@%p4 bra 	$L__BB1_9;
	cvta.to.global.u64 	%rd10, %rd6;
	mul.wide.u32 	%rd11, %r1, 4;
	add.s64 	%rd3, %rd10, %rd11;
	ld.shared.f32 	%f2, [%r2];
	ld.global.u32 	%r33, [%rd3];
$L__BB1_8:
	mov.b32 	%f5, %r33;
	mul.f32 	%f6, %f2, %f5;
	mov.b32 	%r30, %f6;
	atom.relaxed.global.cas.b32 	%r13, [%rd3], %r33, %r30;
	setp.ne.s32 	%p5, %r33, %r13;
	mov.u32 	%r33, %r13;
	@%p5 bra 	$L__BB1_8;
$L__BB1_9:
	ret;

}


// ===== COMPILED SASS (sm_100) =====

	.target	sm_100

	.elftype	@"ET_EXEC"


//--------------------- .note.nv.tkinfo           --------------------------
	.section	.note.nv.tkinfo,"",@"SHT_NOTE"
	.sectionflags	@"SHF_NOTE_NV_TKINFO"
	.tkinfo
        /*0018*/ 	.word	0x00000002
        /*0030*/ 	.string	""
        /*0030*/ 	.string	"ptxas"
        /*0030*/ 	.string	"Cuda compilation tools, release 13.0, V13.0.88"
        /*0030*/ 	.string	"Build cuda_13.0.r13.0/compiler.36424714_0"
        /*0030*/ 	.string	"-arch sm_100 -m 64 "



//--------------------- .note.nv.cuinfo           --------------------------
	.section	.note.nv.cuinfo,"",@"SHT_NOTE"
	.sectionflags	@"SHF_NOTE_NV_CUINFO"
        /*0018*/ 	.short	0x0002
        /*001a*/ 	.short	0x0064
        /*001c*/ 	.short	0x0082
	.zero		2


//--------------------- .nv.info                  --------------------------
	.section	.nv.info,"",@"SHT_CUDA_INFO"
	.align	4


	//----- nvinfo : EIATTR_REGCOUNT
	.align		4
        /*0000*/ 	.byte	0x04, 0x2f
        /*0002*/ 	.short	(.L_1 - .L_0)
	.align		4
.L_0:
        /*0004*/ 	.word	index@(_Z9InitValueIfEvPT_iS0_)
        /*0008*/ 	.word	0x00000016


	//----- nvinfo : EIATTR_FRAME_SIZE
	.align		4
.L_1:
        /*000c*/ 	.byte	0x04, 0x11
        /*000e*/ 	.short	(.L_3 - .L_2)
	.align		4
.L_2:
        /*0010*/ 	.word	index@(_Z9InitValueIfEvPT_iS0_)
        /*0014*/ 	.word	0x00000000


	//----- nvinfo : EIATTR_REGCOUNT
	.align		4
.L_3:
        /*0018*/ 	.byte	0x04, 0x2f
        /*001a*/ 	.short	(.L_5 - .L_4)
	.align		4
.L_4:
        /*001c*/ 	.word	index@(_Z12SegmentationI5MulOpIfEfEvPT0_PiS3_ii)
        /*0020*/ 	.word	0x0000000e


	//----- nvinfo : EIATTR_FRAME_SIZE
	.align		4
.L_5:
        /*0024*/ 	.byte	0x04, 0x11
        /*0026*/ 	.short	(.L_7 - .L_6)
	.align		4
.L_6:
        /*0028*/ 	.word	index@(_Z12SegmentationI5MulOpIfEfEvPT0_PiS3_ii)
        /*002c*/ 	.word	0x00000000


	//----- nvinfo : EIATTR_MIN_STACK_SIZE
	.align		4
.L_7:
        /*0030*/ 	.byte	0x04, 0x12
        /*0032*/ 	.short	(.L_9 - .L_8)
	.align		4
.L_8:
        /*0034*/ 	.word	index@(_Z12SegmentationI5MulOpIfEfEvPT0_PiS3_ii)
        /*0038*/ 	.word	0x00000000


	//----- nvinfo : EIATTR_MIN_STACK_SIZE
	.align		4
.L_9:
        /*003c*/ 	.byte	0x04, 0x12
        /*003e*/ 	.short	(.L_11 - .L_10)
	.align		4
.L_10:
        /*0040*/ 	.word	index@(_Z9InitValueIfEvPT_iS0_)
        /*0044*/ 	.word	0x00000000
.L_11:


//--------------------- .nv.compat                --------------------------
	.section	.nv.compat,"",@"SHT_CUDA_COMPAT_INFO"
	.align	4
        /*0000*/ 	.byte	0x02, 0x09, 0x00, 0x00, 0x02, 0x02, 0x01, 0x00, 0x02, 0x05, 0x05, 0x00, 0x03, 0x07, 0x01, 0x01
        /*0010*/ 	.byte	0x02, 0x03, 0x00, 0x00, 0x02, 0x06, 0x01, 0x00, 0x04, 0x0b, 0x08, 0x00, 0x09, 0x00, 0x00, 0x00
        /*0020*/ 	.byte	0x00, 0x00, 0x00, 0x00


//--------------------- .nv.info._Z12SegmentationI5MulOpIfEfEvPT0_PiS3_ii --------------------------
	.section	.nv.info._Z12SegmentationI5MulOpIfEfEvPT0_PiS3_ii,"",@"SHT_CUDA_INFO"
	.sectionflags	@""
	.align	4


	//----- nvinfo : EIATTR_CUDA_API_VERSION
	.align		4
        /*0000*/ 	.byte	0x04, 0x37
        /*0002*/ 	.short	(.L_13 - .L_12)
.L_12:
        /*0004*/ 	.word	0x00000082


	//----- nvinfo : EIATTR_KPARAM_INFO
	.align		4
.L_13:
        /*0008*/ 	.byte	0x04, 0x17
        /*000a*/ 	.short	(.L_15 - .L_14)
.L_14:
        /*000c*/ 	.word	0x00000000
        /*0010*/ 	.short	0x0004
        /*0012*/ 	.short	0x001c
        /*0014*/ 	.byte	0x00, 0xf0, 0x11, 0x00


	//----- nvinfo : EIATTR_KPARAM_INFO
	.align		4
.L_15:
        /*0018*/ 	.byte	0x04, 0x17
        /*001a*/ 	.short	(.L_17 - .L_16)
.L_16:
        /*001c*/ 	.word	0x00000000
        /*0020*/ 	.short	0x0003
        /*0022*/ 	.short	0x0018
        /*0024*/ 	.byte	0x00, 0xf0, 0x11, 0x00


	//----- nvinfo : EIATTR_KPARAM_INFO
	.align		4
.L_17:
        /*0028*/ 	.byte	0x04, 0x17
        /*002a*/ 	.short	(.L_19 - .L_18)
.L_18:
        /*002c*/ 	.word	0x00000000
        /*0030*/ 	.short	0x0002
        /*0032*/ 	.short	0x0010
        /*0034*/ 	.byte	0x00, 0xf5, 0x21, 0x00


	//----- nvinfo : EIATTR_KPARAM_INFO
	.align		4
.L_19:
        /*0038*/ 	.byte	0x04, 0x17
        /*003a*/ 	.short	(.L_21 - .L_20)
.L_20:
        /*003c*/ 	.word	0x00000000
        /*0040*/ 	.short	0x0001
        /*0042*/ 	.short	0x0008
        /*0044*/ 	.byte	0x00, 0xf5, 0x21, 0x00


	//----- nvinfo : EIATTR_KPARAM_INFO
	.align		4
.L_21:
        /*0048*/ 	.byte	0x04, 0x17
        /*004a*/ 	.short	(.L_23 - .L_22)
.L_22:
        /*004c*/ 	.word	0x00000000
        /*0050*/ 	.short	0x0000
        /*0052*/ 	.short	0x0000
        /*0054*/ 	.byte	0x00, 0xf5, 0x21, 0x00


	//----- nvinfo : EIATTR_SPARSE_MMA_MASK
	.align		4
.L_23:
        /*0058*/ 	.byte	0x03, 0x50
        /*005a*/ 	.short	0x0000


	//----- nvinfo : EIATTR_MAXREG_COUNT
	.align		4
        /*005c*/ 	.byte	0x03, 0x1b
        /*005e*/ 	.short	0x00ff


	//----- nvinfo : EIATTR_NUM_BARRIERS
	.align		4
        /*0060*/ 	.byte	0x02, 0x4c
        /*0062*/ 	.byte	0x01
	.zero		1


	//----- nvinfo : EIATTR_MERCURY_ISA_VERSION
	.align		4
        /*0064*/ 	.byte	0x03, 0x5f
        /*0066*/ 	.short	0x0101


	//----- nvinfo : EIATTR_VRC_CTA_INIT_COUNT
	.align		4
        /*0068*/ 	.byte	0x02, 0x4a
	.zero		1
	.zero		1


	//----- nvinfo : EIATTR_EXIT_INSTR_OFFSETS
	.align		4
        /*006c*/ 	.byte	0x04, 0x1c
        /*006e*/ 	.short	(.L_25 - .L_24)


	//   ....[0]....
.L_24:
        /*0070*/ 	.word	0x000002c0


	//   ....[1]....
        /*0074*/ 	.word	0x00000370


	//----- nvinfo : EIATTR_CRS_STACK_SIZE
	.align		4
.L_25:
        /*0078*/ 	.byte	0x04, 0x1e
        /*007a*/ 	.short	(.L_27 - .L_26)
.L_26:
        /*007c*/ 	.word	0x00000000


	//----- nvinfo : EIATTR_CBANK_PARAM_SIZE
	.align		4
.L_27:
        /*0080*/ 	.byte	0x03, 0x19
        /*0082*/ 	.short	0x0020


	//----- nvinfo : EIATTR_PARAM_CBANK
	.align		4
        /*0084*/ 	.byte	0x04, 0x0a
        /*0086*/ 	.short	(.L_29 - .L_28)
	.align		4
.L_28:
        /*0088*/ 	.word	index@(.nv.constant0._Z12SegmentationI5MulOpIfEfEvPT0_PiS3_ii)
        /*008c*/ 	.short	0x0380
        /*008e*/ 	.short	0x0020


	//----- nvinfo : EIATTR_SW_WAR
	.align		4
.L_29:
        /*0090*/ 	.byte	0x04, 0x36
        /*0092*/ 	.short	(.L_31 - .L_30)
.L_30:
        /*0094*/ 	.word	0x00000008
.L_31:


//--------------------- .nv.info._Z9InitValueIfEvPT_iS0_ --------------------------
	.section	.nv.info._Z9InitValueIfEvPT_iS0_,"",@"SHT_CUDA_INFO"
	.sectionflags	@""
	.align	4


	//----- nvinfo : EIATTR_CUDA_API_VERSION
	.align		4
        /*0000*/ 	.byte	0x04, 0x37
        /*0002*/ 	.short	(.L_33 - .L_32)
.L_32:
        /*0004*/ 	.word	0x00000082


	//----- nvinfo : EIATTR_KPARAM_INFO
	.align		4
.L_33:
        /*0008*/ 	.byte	0x04, 0x17
        /*000a*/ 	.short	(.L_35 - .L_34)
.L_34:
        /*000c*/ 	.word	0x00000000
        /*0010*/ 	.short	0x0002
        /*0012*/ 	.short	0x000c
        /*0014*/ 	.byte	0x00, 0xf0, 0x11, 0x00


	//----- nvinfo : EIATTR_KPARAM_INFO
	.align		4
.L_35:
        /*0018*/ 	.byte	0x04, 0x17
        /*001a*/ 	.short	(.L_37 - .L_36)
.L_36:
        /*001c*/ 	.word	0x00000000
        /*0020*/ 	.short	0x0001
        /*0022*/ 	.short	0x0008
        /*0024*/ 	.byte	0x00, 0xf0, 0x11, 0x00


	//----- nvinfo : EIATTR_KPARAM_INFO
	.align		4
.L_37:
        /*0028*/ 	.byte	0x04, 0x17
        /*002a*/ 	.short	(.L_39 - .L_38)
.L_38:
        /*002c*/ 	.word	0x00000000
        /*0030*/ 	.short	0x0000
        /*0032*/ 	.short	0x0000
        /*0034*/ 	.byte	0x00, 0xf5, 0x21, 0x00


	//----- nvinfo : EIATTR_SPARSE_MMA_MASK
	.align		4
.L_39:
        /*0038*/ 	.byte	0x03, 0x50
        /*003a*/ 	.short	0x0000


	//----- nvinfo : EIATTR_MAXREG_COUNT
	.align		4
        /*003c*/ 	.byte	0x03, 0x1b
        /*003e*/ 	.short	0x00ff


	//----- nvinfo : EIATTR_MERCURY_ISA_VERSION
	.align		4
        /*0040*/ 	.byte	0x03, 0x5f
        /*0042*/ 	.short	0x0101


	//----- nvinfo : EIATTR_VRC_CTA_INIT_COUNT
	.align		4
        /*0044*/ 	.byte	0x02, 0x4a
	.zero		1
	.zero		1


	//----- nvinfo : EIATTR_EXIT_INSTR_OFFSETS
	.align		4
        /*0048*/ 	.byte	0x04, 0x1c
        /*004a*/ 	.short	(.L_41 - .L_40)


	//   ....[0]....
.L_40:
        /*004c*/ 	.word	0x000001b0


	//----- nvinfo : EIATTR_CBANK_PARAM_SIZE
	.align		4
.L_41:
        /*0050*/ 	.byte	0x03, 0x19
        /*0052*/ 	.short	0x0010


	//----- nvinfo : EIATTR_PARAM_CBANK
	.align		4
        /*0054*/ 	.byte	0x04, 0x0a
        /*0056*/ 	.short	(.L_43 - .L_42)
	.align		4
.L_42:
        /*0058*/ 	.word	index@(.nv.constant0._Z9InitValueIfEvPT_iS0_)
        /*005c*/ 	.short	0x0380
        /*005e*/ 	.short	0x0010


	//----- nvinfo : EIATTR_SW_WAR
	.align		4
.L_43:
        /*0060*/ 	.byte	0x04, 0x36
        /*0062*/ 	.short	(.L_45 - .L_44)
.L_44:
        /*0064*/ 	.word	0x00000008
.L_45:


//--------------------- .nv.callgraph             --------------------------
	.section	.nv.callgraph,"",@"SHT_CUDA_CALLGRAPH"
	.align	4
	.sectionentsize	8
	.align		4
        /*0000*/ 	.word	0x00000000
	.align		4
        /*0004*/ 	.word	0xffffffff
	.align		4
        /*0008*/ 	.word	0x00000000
	.align		4
        /*000c*/ 	.word	0xfffffffe
	.align		4
        /*0010*/ 	.word	0x00000000
	.align		4
        /*0014*/ 	.word	0xfffffffd
	.align		4
        /*0018*/ 	.word	0x00000000
	.align		4
        /*001c*/ 	.word	0xfffffffc


//--------------------- .text._Z12SegmentationI5MulOpIfEfEvPT0_PiS3_ii --------------------------
	.section	.text._Z12SegmentationI5MulOpIfEfEvPT0_PiS3_ii,"ax",@progbits
	.align	128
        .global         _Z12SegmentationI5MulOpIfEfEvPT0_PiS3_ii
        .type           _Z12SegmentationI5MulOpIfEfEvPT0_PiS3_ii,@function
        .size           _Z12SegmentationI5MulOpIfEfEvPT0_PiS3_ii,(.L_x_6 - _Z12SegmentationI5MulOpIfEfEvPT0_PiS3_ii)
        .other          _Z12SegmentationI5MulOpIfEfEvPT0_PiS3_ii,@"STO_CUDA_ENTRY STV_DEFAULT"
_Z12SegmentationI5MulOpIfEfEvPT0_PiS3_ii:
.text._Z12SegmentationI5MulOpIfEfEvPT0_PiS3_ii:
[----:B------:R-:W-:Y:S01]  /*0000*/  LDC R1, c[0x0][0x37c] ;  /* 0x0000df00ff017b82 */ /* 0x000fe20000000800 */
[----:B------:R-:W0:Y:S01]  /*0010*/  S2R R11, SR_TID.X ;  /* 0x00000000000b7919 */ /* 0x000e220000002100 */
[----:B------:R-:W0:Y:S06]  /*0020*/  LDCU UR6, c[0x0][0x398] ;  /* 0x00007300ff0677ac */ /* 0x000e2c0008000800 */
[----:B------:R-:W1:Y:S01]  /*0030*/  S2UR UR5, SR_CgaCtaId ;  /* 0x00000000000579c3 */ /* 0x000e620000008800 */
[----:B------:R-:W-:Y:S01]  /*0040*/  HFMA2 R7, -RZ, RZ, 0, 0 ;  /* 0x00000000ff077431 */ /* 0x000fe200000001ff */
[----:B------:R-:W2:Y:S01]  /*0050*/  S2R R6, SR_CTAID.X ;  /* 0x0000000000067919 */ /* 0x000ea20000002500 */
[----:B------:R-:W-:Y:S01]  /*0060*/  UMOV UR4, 0x400 ;  /* 0x0000040000047882 */ /* 0x000fe20000000000 */
[----:B------:R-:W2:Y:S01]  /*0070*/  LDCU UR7, c[0x0][0x360] ;  /* 0x00006c00ff0777ac */ /* 0x000ea20008000800 */
[----:B------:R-:W3:Y:S01]  /*0080*/  LDCU.64 UR8, c[0x0][0x358] ;  /* 0x00006b00ff0877ac */ /* 0x000ee20008000a00 */
[----:B-1----:R-:W-:Y:S01]  /*0090*/  ULEA UR4, UR5, UR4, 0x18 ;  /* 0x0000000405047291 */ /* 0x002fe2000f8ec0ff */
[C---:B0-----:R-:W-:Y:S01]  /*00a0*/  ISETP.GE.U32.AND P0, PT, R11.reuse, UR6, PT ;  /* 0x000000060b007c0c */ /* 0x041fe2000bf06070 */
[----:B------:R-:W0:Y:S04]  /*00b0*/  LDCU UR6, c[0x0][0x39c] ;  /* 0x00007380ff0677ac */ /* 0x000e280008000800 */
[----:B------:R-:W-:Y:S01]  /*00c0*/  LEA R0, R11, UR4, 0x2 ;  /* 0x000000040b007c11 */ /* 0x000fe2000f8e10ff */
[----:B--2---:R-:W-:-:S07]  /*00d0*/  IMAD R6, R6, UR7, R11 ;  /* 0x0000000706067c24 */ /* 0x004fce000f8e020b */
[----:B------:R-:W-:-:S05]  /*00e0*/  @!P0 MOV R3, 0x3f800000 ;  /* 0x3f80000000038802 */ /* 0x000fca0000000f00 */
[----:B------:R1:W-:Y:S01]  /*00f0*/  @!P0 STS [R0], R3 ;  /* 0x0000000300008388 */ /* 0x0003e20000000800 */
[----:B0-----:R-:W-:-:S04]  /*0100*/  USHF.R.S32.HI UR5, URZ, 0x1f, UR6 ;  /* 0x0000001fff057899 */ /* 0x001fc80008011406 */
[----:B------:R-:W-:-:S04]  /*0110*/  ULEA.HI UR5, UR5, UR6, URZ, 0x6 ;  /* 0x0000000605057291 */ /* 0x000fc8000f8f30ff */
[----:B------:R-:W-:Y:S01]  /*0120*/  USHF.R.S32.HI UR5, URZ, 0x6, UR5 ;  /* 0x00000006ff057899 */ /* 0x000fe20008011405 */
[----:B-1-3--:R-:W-:Y:S11]  /*0130*/  BAR.SYNC.DEFER_BLOCKING 0x0 ;  /* 0x0000000000007b1d */ /* 0x00aff60000010000 */
.L_x_2:
[----:B0-----:R-:W0:Y:S01]  /*0140*/  LDC.64 R2, c[0x0][0x388] ;  /* 0x0000e200ff027b82 */ /* 0x001e220000000a00 */
[----:B------:R-:W-:-:S07]  /*0150*/  IMAD R9, R7, UR5, R6 ;  /* 0x0000000507097c24 */ /* 0x000fce000f8e0206 */
[----:B------:R-:W1:Y:S01]  /*0160*/  LDC.64 R4, c[0x0][0x380] ;  /* 0x0000e000ff047b82 */ /* 0x000e620000000a00 */
[----:B0-----:R-:W-:-:S06]  /*0170*/  IMAD.WIDE R2, R9, 0x4, R2 ;  /* 0x0000000409027825 */ /* 0x001fcc00078e0202 */
[----:B------:R-:W2:Y:S01]  /*0180*/  LDG.E.CONSTANT R2, desc[UR8][R2.64] ;  /* 0x0000000802027981 */ /* 0x000ea2000c1e9900 */
[----:B-1----:R-:W-:-:S06]  /*0190*/  IMAD.WIDE R4, R9, 0x4, R4 ;  /* 0x0000000409047825 */ /* 0x002fcc00078e0204 */
[----:B------:R0:W5:Y:S01]  /*01a0*/  LDG.E.CONSTANT R5, desc[UR8][R4.64] ;  /* 0x0000000804057981 */ /* 0x000162000c1e9900 */
[----:B------:R-:W-:Y:S01]  /*01b0*/  VIADD R7, R7, 0x1 ;  /* 0x0000000107077836 */ /* 0x000fe20000000000 */
[----:B------:R-:W-:Y:S04]  /*01c0*/  BSSY B0, `(.L_x_0) ;  /* 0x000000a000007945 */ /* 0x000fe80003800000 */
[----:B------:R-:W-:Y:S02]  /*01d0*/  ISETP.NE.AND P1, PT, R7, 0x40, PT ;  /* 0x000000400700780c */ /* 0x000fe40003f25270 */
[----:B--2---:R-:W-:-:S05]  /*01e0*/  LEA R10, R2, UR4, 0x2 ;  /* 0x00000004020a7c11 */ /* 0x004fca000f8e10ff */
[----:B------:R0:W1:Y:S06]  /*01f0*/  LDS R8, [R10] ;  /* 0x000000000a087984 */ /* 0x00006c0000000800 */
.L_x_1:
[----:B-1---5:R-:W-:Y:S01]  /*0200*/  FMUL R9, R5, R8 ;  /* 0x0000000805097220 */ /* 0x022fe20000400000 */
[----:B------:R-:W-:Y:S05]  /*0210*/  YIELD ;  /* 0x0000000000007946 */ /* 0x000fea0003800000 */
[----:B------:R-:W1:Y:S02]  /*0220*/  ATOMS.CAS R9, [R10], R8, R9 ;  /* 0x000000080a09738d */ /* 0x000e640000000009 */
[-C--:B-1----:R-:W-:Y:S02]  /*0230*/  ISETP.NE.AND P0, PT, R8, R9.reuse, PT ;  /* 0x000000090800720c */ /* 0x082fe40003f05270 */
[----:B------:R-:W-:-:S11]  /*0240*/  MOV R8, R9 ;  /* 0x0000000900087202 */ /* 0x000fd60000000f00 */
[----:B------:R-:W-:Y:S05]  /*0250*/  @P0 BRA `(.L_x_1) ;  /* 0xfffffffc00e80947 */ /* 0x000fea000383ffff */
[----:B------:R-:W-:Y:S05]  /*0260*/  BSYNC B0 ;  /* 0x0000000000007941 */ /* 0x000fea0003800000 */
.L_x_0:
[----:B------:R-:W-:Y:S05]  /*0270*/  @P1 BRA `(.L_x_2) ;  /* 0xfffffffc00b01947 */ /* 0x000fea000383ffff */
[----:B------:R-:W1:Y:S02]  /*0280*/  LDCU UR6, c[0x0][0x398] ;  /* 0x00007300ff0677ac */ /* 0x000e640008000800 */
[----:B-1----:R-:W-:Y:S01]  /*0290*/  ISETP.GE.U32.AND P0, PT, R11, UR6, PT ;  /* 0x000000060b007c0c */ /* 0x002fe2000bf06070 */
[----:B------:R-:W-:Y:S05]  /*02a0*/  WARPSYNC.ALL ;  /* 0x0000000000007948 */ /* 0x000fea0003800000 */
[----:B------:R-:W-:Y:S07]  /*02b0*/  BAR.SYNC.DEFER_BLOCKING 0x0 ;  /* 0x0000000000007b1d */ /* 0x000fee0000010000 */
[----:B------:R-:W-:Y:S05]  /*02c0*/  @P0 EXIT ;  /* 0x000000000000094d */ /* 0x000fea0003800000 */
[----:B------:R-:W1:Y:S01]  /*02d0*/  LDC.64 R2, c[0x0][0x390] ;  /* 0x0000e400ff027b82 */ /* 0x000e620000000a00 */
[----:B------:R2:W3:Y:S01]  /*02e0*/  LDS R5, [R0] ;  /* 0x0000000000057984 */ /* 0x0004e20000000800 */
[----:B-1----:R-:W-:-:S05]  /*02f0*/  IMAD.WIDE.U32 R2, R11, 0x4, R2 ;  /* 0x000000040b027825 */ /* 0x002fca00078e0002 */
[----:B---3--:R2:W5:Y:S02]  /*0300*/  LDG.E R6, desc[UR8][R2.64] ;  /* 0x0000000802067981 */ /* 0x008564000c1e1900 */
.L_x_3:
[----:B-----5:R-:W-:Y:S01]  /*0310*/  FMUL R7, R5, R6 ;  /* 0x0000000605077220 */ /* 0x020fe20000400000 */
[----:B------:R-:W-:Y:S05]  /*0320*/  YIELD ;  /* 0x0000000000007946 */ /* 0x000fea0003800000 */
[----:B------:R-:W3:Y:S02]  /*0330*/  ATOMG.E.CAS.STRONG.GPU PT, R7, [R2], R6, R7 ;  /* 0x00000006020773a9 */ /* 0x000ee400001ee107 */
[----:B---3--:R-:W-:Y:S01]  /*0340*/  ISETP.NE.AND P0, PT, R6, R7, PT ;  /* 0x000000070600720c */ /* 0x008fe20003f05270 */
[----:B------:R-:W-:-:S12]  /*0350*/  IMAD.MOV.U32 R6, RZ, RZ, R7 ;  /* 0x000000ffff067224 */ /* 0x000fd800078e0007 */
[----:B------:R-:W-:Y:S05]  /*0360*/  @P0 BRA `(.L_x_3) ;  /* 0xfffffffc00e80947 */ /* 0x000fea000383ffff */
[----:B------:R-:W-:Y:S05]  /*0370*/  EXIT ;  /* 0x000000000000794d */ /* 0x000fea0003800000 */
.L_x_4:
[----:B------:R-:W-:-:S00]  /*0380*/  BRA `(.L_x_4) ;  /* 0xfffffffc00fc7947 */ /* 0x000fc0000383ffff */
[----:B------:R-:W-:-:S00]  /*0390*/  NOP ;  /* 0x0000000000007918 */ /* 0x000fc00000000000 */
        /* <DEDUP_REMOVED lines=14> */
.L_x_6:


//--------------------- .text._Z9InitValueIfEvPT_iS0_ --------------------------
	.section	.text._Z9InitValueIfEvPT_iS0_,"ax",@progbits
	.align	128
        .global         _Z9InitValueIfEvPT_iS0_
        .type           _Z9InitValueIfEvPT_iS0_,@function
        .size           _Z9InitValueIfEvPT_iS0_,(.L_x_7 - _Z9InitValueIfEvPT_iS0_)
        .other          _Z9InitValueIfEvPT_iS0_,@"STO_CUDA_ENTRY STV_DEFAULT"
_Z9InitValueIfEvPT_iS0_:
.text._Z9InitValueIfEvPT_iS0_:
[----:B------:R-:W-:Y:S01]  /*0000*/  LDC R1, c[0x0][0x37c] ;  /* 0x0000df00ff017b82 */ /* 0x000fe20000000800 */
[----:B------:R-:W0:Y:S07]  /*0010*/  S2R R0, SR_TID.X ;  /* 0x0000000000007919 */ /* 0x000e2e0000002100 */
[----:B------:R-:W1:Y:S08]  /*0020*/  LDC.64 R2, c[0x0][0x388] ;  /* 0x0000e200ff027b82 */ /* 0x000e700000000a00 */
[----:B------:R-:W0:Y:S08]  /*0030*/  S2UR UR4, SR_CTAID.X ;  /* 0x00000000000479c3 */ /* 0x000e300000002500 */
[----:B------:R-:W0:Y:S08]  /*0040*/  LDC R7, c[0x0][0x360] ;  /* 0x0000d800ff077b82 */ /* 0x000e300000000800 */
[----:B------:R-:W2:Y:S01]  /*0050*/  LDC.64 R4, c[0x0][0x380] ;  /* 0x0000e000ff047b82 */ /* 0x000ea20000000a00 */
[----:B-1----:R-:W-:-:S04]  /*0060*/  SHF.R.S32.HI R9, RZ, 0x1f, R2 ;  /* 0x0000001fff097819 */ /* 0x002fc80000011402 */
[----:B------:R-:W-:-:S04]  /*0070*/  LEA.HI R9, R9, R2, RZ, 0x3 ;  /* 0x0000000209097211 */ /* 0x000fc800078f18ff */
[----:B------:R-:W-:Y:S01]  /*0080*/  SHF.R.S32.HI R19, RZ, 0x3, R9 ;  /* 0x00000003ff137819 */ /* 0x000fe20000011409 */
[----:B0-----:R-:W-:Y:S01]  /*0090*/  IMAD R7, R7, UR4, R0 ;  /* 0x0000000407077c24 */ /* 0x001fe2000f8e0200 */
[----:B------:R-:W0:Y:S03]  /*00a0*/  LDCU.64 UR4, c[0x0][0x358] ;  /* 0x00006b00ff0477ac */ /* 0x000e260008000a00 */
[----:B--2---:R-:W-:-:S04]  /*00b0*/  IMAD.WIDE R4, R7, 0x4, R4 ;  /* 0x0000000407047825 */ /* 0x004fc800078e0204 */
[C---:B------:R-:W-:Y:S01]  /*00c0*/  IMAD.WIDE R6, R19.reuse, 0x4, R4 ;  /* 0x0000000413067825 */ /* 0x040fe200078e0204 */
[----:B0-----:R-:W-:Y:S03]  /*00d0*/  STG.E desc[UR4][R4.64], R3 ;  /* 0x0000000304007986 */ /* 0x001fe6000c101904 */
[C---:B------:R-:W-:Y:S01]  /*00e0*/  IMAD.WIDE R8, R19.reuse, 0x4, R6 ;  /* 0x0000000413087825 */ /* 0x040fe200078e0206 */
[----:B------:R-:W-:Y:S03]  /*00f0*/  STG.E desc[UR4][R6.64], R3 ;  /* 0x0000000306007986 */ /* 0x000fe6000c101904 */
[C---:B------:R-:W-:Y:S01]  /*0100*/  IMAD.WIDE R10, R19.reuse, 0x4, R8 ;  /* 0x00000004130a7825 */ /* 0x040fe200078e0208 */
[----:B------:R-:W-:Y:S04]  /*0110*/  STG.E desc[UR4][R8.64], R3 ;  /* 0x0000000308007986 */ /* 0x000fe8000c101904 */
[----:B------:R-:W-:Y:S01]  /*0120*/  STG.E desc[UR4][R10.64], R3 ;  /* 0x000000030a007986 */ /* 0x000fe2000c101904 */
[----:B------:R-:W-:-:S05]  /*0130*/  IMAD.WIDE R12, R19, 0x4, R10 ;  /* 0x00000004130c7825 */ /* 0x000fca00078e020a */
[----:B------:R-:W-:Y:S01]  /*0140*/  STG.E desc[UR4][R12.64], R3 ;  /* 0x000000030c007986 */ /* 0x000fe2000c101904 */
[----:B------:R-:W-:-:S05]  /*0150*/  IMAD.WIDE R14, R19, 0x4, R12 ;  /* 0x00000004130e7825 */ /* 0x000fca00078e020c */
[----:B------:R-:W-:Y:S01]  /*0160*/  STG.E desc[UR4][R14.64], R3 ;  /* 0x000000030e007986 */ /* 0x000fe2000c101904 */
[----:B------:R-:W-:-:S05]  /*0170*/  IMAD.WIDE R16, R19, 0x4, R14 ;  /* 0x0000000413107825 */ /* 0x000fca00078e020e */
[----:B------:R-:W-:Y:S01]  /*0180*/  STG.E desc[UR4][R16.64], R3 ;  /* 0x0000000310007986 */ /* 0x000fe2000c101904 */
[----:B------:R-:W-:-:S05]  /*0190*/  IMAD.WIDE R18, R19, 0x4, R16 ;  /* 0x0000000413127825 */ /* 0x000fca00078e0210 */
[----:B------:R-:W-:Y:S01]  /*01a0*/  STG.E desc[UR4][R18.64], R3 ;  /* 0x0000000312007986 */ /* 0x000fe2000c101904 */
[----:B------:R-:W-:Y:S05]  /*01b0*/  EXIT ;  /* 0x000000000000794d */ /* 0x000fea0003800000 */
.L_x_5:
        /* <DEDUP_REMOVED lines=12> */
.L_x_7:


//--------------------- .nv.shared._Z12SegmentationI5MulOpIfEfEvPT0_PiS3_ii --------------------------
	.section	.nv.shared._Z12SegmentationI5MulOpIfEfEvPT0_PiS3_ii,"aw",@nobits
	.sectionflags	@""
	.align	16
	.zero		1024


//--------------------- .nv.shared.reserved.0     --------------------------
	.section	.nv.shared.reserved.0,"aw",@nobits
	.weak		__nv_reservedSMEM_offset_0_alias
	.size		__nv_reservedSMEM_offset_0_alias, 0, 64
	.other		__nv_reservedSMEM_offset_0_alias,@"STO_CUDA_RESERVED_SHARED STV_DEFAULT"
__nv_reservedSMEM_offset_0_alias:
	.zero		0
	.zero		64


//--------------------- .nv.shared._Z9InitValueIfEvPT_iS0_ --------------------------
	.section	.nv.shared._Z9InitValueIfEvPT_iS0_,"aw",@nobits
	.sectionflags	@""
	.align	16
	.zero		1024


//--------------------- .nv.constant0._Z12SegmentationI5MulOpIfEfEvPT0_PiS3_ii --------------------------
	.section	.nv.constant0._Z12SegmentationI5MulOpIfEfEvPT0_PiS3_ii,"a",@progbits
	.sectionflags	@""
	.align	4
.nv.constant0._Z12SegmentationI5MulOpIfEfEvPT0_PiS3_ii:
	.zero		928


//--------------------- .nv.constant0._Z9InitValueIfEvPT_iS0_ --------------------------
	.section	.nv.constant0._Z9InitValueIfEvPT_iS0_,"a",@progbits
	.sectionflags	@""
	.align	4
.nv.constant0._Z9InitValueIfEvPT_iS0_:
	.zero		912


//--------------------- SYMBOLS --------------------------

	.type		.nv.reservedSmem.offset0,@object
	.size		.nv.reservedSmem.offset0,0x4
	.type		.nv.reservedSmem.cap,@object
	.size		.nv.reservedSmem.cap,0x4
